//
// Generated by NVIDIA NVVM Compiler
//
// Compiler Build ID: CL-36424714
// Cuda compilation tools, release 13.0, V13.0.88
// Based on NVVM 20.0.0
//

.version 9.0
.target sm_100
.address_size 64

	// .globl	_Z9vectorAddPfS_S_i

.visible .entry _Z9vectorAddPfS_S_i(
	.param .u64 .ptr .align 1 _Z9vectorAddPfS_S_i_param_0,
	.param .u64 .ptr .align 1 _Z9vectorAddPfS_S_i_param_1,
	.param .u64 .ptr .align 1 _Z9vectorAddPfS_S_i_param_2,
	.param .u32 _Z9vectorAddPfS_S_i_param_3
)
{
	.reg .pred 	%p<2>;
	.reg .b32 	%r<7>;
	.reg .b32 	%f<4>;
	.reg .b64 	%rd<11>;

	ld.param.u64 	%rd1, [_Z9vectorAddPfS_S_i_param_0];
	ld.param.u64 	%rd2, [_Z9vectorAddPfS_S_i_param_1];
	ld.param.u64 	%rd3, [_Z9vectorAddPfS_S_i_param_2];
	ld.param.u32 	%r2, [_Z9vectorAddPfS_S_i_param_3];
	mov.u32 	%r3, %ntid.x;
	mov.u32 	%r4, %ctaid.x;
	mov.u32 	%r5, %tid.x;
	mad.lo.s32 	%r1, %r3, %r4, %r5;
	max.u32 	%r6, %r4, %r5;
	setp.ge.u32 	%p1, %r6, %r2;
	@%p1 bra 	$L__BB0_2;
	cvta.to.global.u64 	%rd4, %rd1;
	cvta.to.global.u64 	%rd5, %rd2;
	cvta.to.global.u64 	%rd6, %rd3;
	mul.wide.s32 	%rd7, %r1, 4;
	add.s64 	%rd8, %rd4, %rd7;
	ld.global.f32 	%f1, [%rd8];
	add.s64 	%rd9, %rd5, %rd7;
	ld.global.f32 	%f2, [%rd9];
	add.f32 	%f3, %f1, %f2;
	add.s64 	%rd10, %rd6, %rd7;
	st.global.f32 	[%rd10], %f3;
$L__BB0_2:
	ret;

}


// ===== COMPILED SASS (sm_100) =====

	.target	sm_100

	.elftype	@"ET_EXEC"


//--------------------- .note.nv.tkinfo           --------------------------
	.section	.note.nv.tkinfo,"",@"SHT_NOTE"
	.sectionflags	@"SHF_NOTE_NV_TKINFO"
	.tkinfo
        /*0018*/ 	.word	0x00000002
        /*0030*/ 	.string	""
        /*0030*/ 	.string	"ptxas"
        /*0030*/ 	.string	"Cuda compilation tools, release 13.0, V13.0.88"
        /*0030*/ 	.string	"Build cuda_13.0.r13.0/compiler.36424714_0"
        /*0030*/ 	.string	"-arch sm_100 -m 64 "



//--------------------- .note.nv.cuinfo           --------------------------
	.section	.note.nv.cuinfo,"",@"SHT_NOTE"
	.sectionflags	@"SHF_NOTE_NV_CUINFO"
        /*0018*/ 	.short	0x0002
        /*001a*/ 	.short	0x0064
        /*001c*/ 	.short	0x0082
	.zero		2


//--------------------- .nv.info                  --------------------------
	.section	.nv.info,"",@"SHT_CUDA_INFO"
	.align	4


	//----- nvinfo : EIATTR_REGCOUNT
	.align		4
        /*0000*/ 	.byte	0x04, 0x2f
        /*0002*/ 	.short	(.L_1 - .L_0)
	.align		4
.L_0:
        /*0004*/ 	.word	index@(_Z9vectorAddPfS_S_i)
        /*0008*/ 	.word	0x0000000c


	//----- nvinfo : EIATTR_FRAME_SIZE
	.align		4
.L_1:
        /*000c*/ 	.byte	0x04, 0x11
        /*000e*/ 	.short	(.L_3 - .L_2)
	.align		4
.L_2:
        /*0010*/ 	.word	index@(_Z9vectorAddPfS_S_i)
        /*0014*/ 	.word	0x00000000


	//----- nvinfo : EIATTR_MIN_STACK_SIZE
	.align		4
.L_3:
        /*0018*/ 	.byte	0x04, 0x12
        /*001a*/ 	.short	(.L_5 - .L_4)
	.align		4
.L_4:
        /*001c*/ 	.word	index@(_Z9vectorAddPfS_S_i)
        /*0020*/ 	.word	0x00000000
.L_5:


//--------------------- .nv.compat                --------------------------
	.section	.nv.compat,"",@"SHT_CUDA_COMPAT_INFO"
	.align	4
        /*0000*/ 	.byte	0x02, 0x09, 0x00, 0x00, 0x02, 0x02, 0x01, 0x00, 0x02, 0x05, 0x05, 0x00, 0x03, 0x07, 0x01, 0x01
        /*0010*/ 	.byte	0x02, 0x03, 0x00, 0x00, 0x02, 0x06, 0x01, 0x00, 0x04, 0x0b, 0x08, 0x00, 0x09, 0x00, 0x00, 0x00
        /*0020*/ 	.byte	0x00, 0x00, 0x00, 0x00


//--------------------- .nv.info._Z9vectorAddPfS_S_i --------------------------
	.section	.nv.info._Z9vectorAddPfS_S_i,"",@"SHT_CUDA_INFO"
	.sectionflags	@""
	.align	4


	//----- nvinfo : EIATTR_CUDA_API_VERSION
	.align		4
        /*0000*/ 	.byte	0x04, 0x37
        /*0002*/ 	.short	(.L_7 - .L_6)
.L_6:
        /*0004*/ 	.word	0x00000082


	//----- nvinfo : EIATTR_KPARAM_INFO
	.align		4
.L_7:
        /*0008*/ 	.byte	0x04, 0x17
        /*000a*/ 	.short	(.L_9 - .L_8)
.L_8:
        /*000c*/ 	.word	0x00000000
        /*0010*/ 	.short	0x0003
        /*0012*/ 	.short	0x0018
        /*0014*/ 	.byte	0x00, 0xf0, 0x11, 0x00


	//----- nvinfo : EIATTR_KPARAM_INFO
	.align		4
.L_9:
        /*0018*/ 	.byte	0x04, 0x17
        /*001a*/ 	.short	(.L_11 - .L_10)
.L_10:
        /*001c*/ 	.word	0x00000000
        /*0020*/ 	.short	0x0002
        /*0022*/ 	.short	0x0010
        /*0024*/ 	.byte	0x00, 0xf5, 0x21, 0x00


	//----- nvinfo : EIATTR_KPARAM_INFO
	.align		4
.L_11:
        /*0028*/ 	.byte	0x04, 0x17
        /*002a*/ 	.short	(.L_13 - .L_12)
.L_12:
        /*002c*/ 	.word	0x00000000
        /*0030*/ 	.short	0x0001
        /*0032*/ 	.short	0x0008
        /*0034*/ 	.byte	0x00, 0xf5, 0x21, 0x00


	//----- nvinfo : EIATTR_KPARAM_INFO
	.align		4
.L_13:
        /*0038*/ 	.byte	0x04, 0x17
        /*003a*/ 	.short	(.L_15 - .L_14)
.L_14:
        /*003c*/ 	.word	0x00000000
        /*0040*/ 	.short	0x0000
        /*0042*/ 	.short	0x0000
        /*0044*/ 	.byte	0x00, 0xf5, 0x21, 0x00


	//----- nvinfo : EIATTR_SPARSE_MMA_MASK
	.align		4
.L_15:
        /*0048*/ 	.byte	0x03, 0x50
        /*004a*/ 	.short	0x0000


	//----- nvinfo : EIATTR_MAXREG_COUNT
	.align		4
        /*004c*/ 	.byte	0x03, 0x1b
        /*004e*/ 	.short	0x00ff


	//----- nvinfo : EIATTR_MERCURY_ISA_VERSION
	.align		4
        /*0050*/ 	.byte	0x03, 0x5f
        /*0052*/ 	.short	0x0101


	//----- nvinfo : EIATTR_VRC_CTA_INIT_COUNT
	.align		4
        /*0054*/ 	.byte	0x02, 0x4a
	.zero		1
	.zero		1


	//----- nvinfo : EIATTR_EXIT_INSTR_OFFSETS
	.align		4
        /*0058*/ 	.byte	0x04, 0x1c
        /*005a*/ 	.short	(.L_17 - .L_16)


	//   ....[0]....
.L_16:
        /*005c*/ 	.word	0x00000080


	//   ....[1]....
        /*0060*/ 	.word	0x00000140


	//----- nvinfo : EIATTR_CBANK_PARAM_SIZE
	.align		4
.L_17:
        /*0064*/ 	.byte	0x03, 0x19
        /*0066*/ 	.short	0x001c


	//----- nvinfo : EIATTR_PARAM_CBANK
	.align		4
        /*0068*/ 	.byte	0x04, 0x0a
        /*006a*/ 	.short	(.L_19 - .L_18)
	.align		4
.L_18:
        /*006c*/ 	.word	index@(.nv.constant0._Z9vectorAddPfS_S_i)
        /*0070*/ 	.short	0x0380
        /*0072*/ 	.short	0x001c


	//----- nvinfo : EIATTR_SW_WAR
	.align		4
.L_19:
        /*0074*/ 	.byte	0x04, 0x36
        /*0076*/ 	.short	(.L_21 - .L_20)
.L_20:
        /*0078*/ 	.word	0x00000008
.L_21:


//--------------------- .nv.callgraph             --------------------------
	.section	.nv.callgraph,"",@"SHT_CUDA_CALLGRAPH"
	.align	4
	.sectionentsize	8
	.align		4
        /*0000*/ 	.word	0x00000000
	.align		4
        /*0004*/ 	.word	0xffffffff
	.align		4
        /*0008*/ 	.word	0x00000000
	.align		4
        /*000c*/ 	.word	0xfffffffe
	.align		4
        /*0010*/ 	.word	0x00000000
	.align		4
        /*0014*/ 	.word	0xfffffffd
	.align		4
        /*0018*/ 	.word	0x00000000
	.align		4
        /*001c*/ 	.word	0xfffffffc


//--------------------- .text._Z9vectorAddPfS_S_i --------------------------
	.section	.text._Z9vectorAddPfS_S_i,"ax",@progbits
	.align	128
        .global         _Z9vectorAddPfS_S_i
        .type           _Z9vectorAddPfS_S_i,@function
        .size           _Z9vectorAddPfS_S_i,(.L_x_1 - _Z9vectorAddPfS_S_i)
        .other          _Z9vectorAddPfS_S_i,@"STO_CUDA_ENTRY STV_DEFAULT"
_Z9vectorAddPfS_S_i:
.text._Z9vectorAddPfS_S_i:
[----:B------:R-:W-:Y:S01]  /*0000*/  LDC R1, c[0x0][0x37c] ;  /* 0x0000df00ff017b82 */ /* 0x000fe20000000800 */
[----:B------:R-:W0:Y:S01]  /*0010*/  S2R R9, SR_CTAID.X ;  /* 0x0000000000097919 */ /* 0x000e220000002500 */
[----:B------:R-:W1:Y:S01]  /*0020*/  LDCU UR5, c[0x0][0x398] ;  /* 0x00007300ff0577ac */ /* 0x000e620008000800 */
[----:B------:R-:W0:Y:S01]  /*0030*/  S2R R0, SR_TID.X ;  /* 0x0000000000007919 */ /* 0x000e220000002100 */
[----:B------:R-:W2:Y:S01]  /*0040*/  LDCU UR4, c[0x0][0x360] ;  /* 0x00006c00ff0477ac */ /* 0x000ea20008000800 */
[C---:B0-----:R-:W-:Y:S01]  /*0050*/  VIMNMX.U32 R2, PT, PT, R9.reuse, R0, !PT ;  /* 0x0000000009027248 */ /* 0x041fe20007fe0000 */
[----:B--2---:R-:W-:-:S03]  /*0060*/  IMAD R9, R9, UR4, R0 ;  /* 0x0000000409097c24 */ /* 0x004fc6000f8e0200 */
[----:B-1----:R-:W-:-:S13]  /*0070*/  ISETP.GE.U32.AND P0, PT, R2, UR5, PT ;  /* 0x0000000502007c0c */ /* 0x002fda000bf06070 */
[----:B------:R-:W-:Y:S05]  /*0080*/  @P0 EXIT ;  /* 0x000000000000094d */ /* 0x000fea0003800000 */
[----:B------:R-:W0:Y:S01]  /*0090*/  LDC.64 R2, c[0x0][0x380] ;  /* 0x0000e000ff027b82 */ /* 0x000e220000000a00 */
[----:B------:R-:W1:Y:S07]  /*00a0*/  LDCU.64 UR4, c[0x0][0x358] ;  /* 0x00006b00ff0477ac */ /* 0x000e6e0008000a00 */
[----:B------:R-:W2:Y:S08]  /*00b0*/  LDC.64 R4, c[0x0][0x388] ;  /* 0x0000e200ff047b82 */ /* 0x000eb00000000a00 */
[----:B------:R-:W3:Y:S01]  /*00c0*/  LDC.64 R6, c[0x0][0x390] ;  /* 0x0000e400ff067b82 */ /* 0x000ee20000000a00 */
[----:B0-----:R-:W-:-:S06]  /*00d0*/  IMAD.WIDE R2, R9, 0x4, R2 ;  /* 0x0000000409027825 */ /* 0x001fcc00078e0202 */
[----:B-1----:R-:W4:Y:S01]  /*00e0*/  LDG.E R2, desc[UR4][R2.64] ;  /* 0x0000000402027981 */ /* 0x002f22000c1e1900 */
[----:B--2---:R-:W-:-:S06]  /*00f0*/  IMAD.WIDE R4, R9, 0x4, R4 ;  /* 0x0000000409047825 */ /* 0x004fcc00078e0204 */
[----:B------:R-:W4:Y:S01]  /*0100*/  LDG.E R5, desc[UR4][R4.64] ;  /* 0x0000000404057981 */ /* 0x000f22000c1e1900 */
[----:B---3--:R-:W-:-:S04]  /*0110*/  IMAD.WIDE R6, R9, 0x4, R6 ;  /* 0x0000000409067825 */ /* 0x008fc800078e0206 */
[----:B----4-:R-:W-:-:S05]  /*0120*/  FADD R9, R2, R5 ;  /* 0x0000000502097221 */ /* 0x010fca0000000000 */
[----:B------:R-:W-:Y:S01]  /*0130*/  STG.E desc[UR4][R6.64], R9 ;  /* 0x0000000906007986 */ /* 0x000fe2000c101904 */
[----:B------:R-:W-:Y:S05]  /*0140*/  EXIT ;  /* 0x000000000000794d */ /* 0x000fea0003800000 */
.L_x_0:
[----:B------:R-:W-:-:S00]  /*0150*/  BRA `(.L_x_0) ;  /* 0xfffffffc00fc7947 */ /* 0x000fc0000383ffff */
[----:B------:R-:W-:-:S00]  /*0160*/  NOP ;  /* 0x0000000000007918 */ /* 0x000fc00000000000 */
        /* <DEDUP_REMOVED lines=9> */
.L_x_1:


//--------------------- .nv.shared.reserved.0     --------------------------
	.section	.nv.shared.reserved.0,"aw",@nobits
	.weak		__nv_reservedSMEM_offset_0_alias
	.size		__nv_reservedSMEM_offset_0_alias, 0, 64
	.other		__nv_reservedSMEM_offset_0_alias,@"STO_CUDA_RESERVED_SHARED STV_DEFAULT"
__nv_reservedSMEM_offset_0_alias:
	.zero		0
	.zero		64


//--------------------- .nv.constant0._Z9vectorAddPfS_S_i --------------------------
	.section	.nv.constant0._Z9vectorAddPfS_S_i,"a",@progbits
	.sectionflags	@""
	.align	4
.nv.constant0._Z9vectorAddPfS_S_i:
	.zero		924


//--------------------- SYMBOLS --------------------------

	.type		.nv.reservedSmem.offset0,@object
	.size		.nv.reservedSmem.offset0,0x4
